//
// Generated by NVIDIA NVVM Compiler
//
// Compiler Build ID: CL-36424714
// Cuda compilation tools, release 13.0, V13.0.88
// Based on NVVM 20.0.0
//

.version 9.0
.target sm_100
.address_size 64

	// .globl	_Z8ArraySumPiS_

.visible .entry _Z8ArraySumPiS_(
	.param .u64 .ptr .align 1 _Z8ArraySumPiS__param_0,
	.param .u64 .ptr .align 1 _Z8ArraySumPiS__param_1
)
{
	.reg .b32 	%r<4>;
	.reg .b64 	%rd<7>;

	ld.param.u64 	%rd1, [_Z8ArraySumPiS__param_0];
	ld.param.u64 	%rd2, [_Z8ArraySumPiS__param_1];
	cvta.to.global.u64 	%rd3, %rd2;
	cvta.to.global.u64 	%rd4, %rd1;
	mov.u32 	%r1, %tid.x;
	mul.wide.u32 	%rd5, %r1, 4;
	add.s64 	%rd6, %rd4, %rd5;
	ld.global.u32 	%r2, [%rd6];
	atom.global.add.u32 	%r3, [%rd3], %r2;
	ret;

}


// ===== COMPILED SASS (sm_100) =====

	.target	sm_100

	.elftype	@"ET_EXEC"


//--------------------- .note.nv.tkinfo           --------------------------
	.section	.note.nv.tkinfo,"",@"SHT_NOTE"
	.sectionflags	@"SHF_NOTE_NV_TKINFO"
	.tkinfo
        /*0018*/ 	.word	0x00000002
        /*0030*/ 	.string	""
        /*0030*/ 	.string	"ptxas"
        /*0030*/ 	.string	"Cuda compilation tools, release 13.0, V13.0.88"
        /*0030*/ 	.string	"Build cuda_13.0.r13.0/compiler.36424714_0"
        /*0030*/ 	.string	"-arch sm_100 -m 64 "



//--------------------- .note.nv.cuinfo           --------------------------
	.section	.note.nv.cuinfo,"",@"SHT_NOTE"
	.sectionflags	@"SHF_NOTE_NV_CUINFO"
        /*0018*/ 	.short	0x0002
        /*001a*/ 	.short	0x0064
        /*001c*/ 	.short	0x0082
	.zero		2


//--------------------- .nv.info                  --------------------------
	.section	.nv.info,"",@"SHT_CUDA_INFO"
	.align	4


	//----- nvinfo : EIATTR_REGCOUNT
	.align		4
        /*0000*/ 	.byte	0x04, 0x2f
        /*0002*/ 	.short	(.L_1 - .L_0)
	.align		4
.L_0:
        /*0004*/ 	.word	index@(_Z8ArraySumPiS_)
        /*0008*/ 	.word	0x0000000a


	//----- nvinfo : EIATTR_FRAME_SIZE
	.align		4
.L_1:
        /*000c*/ 	.byte	0x04, 0x11
        /*000e*/ 	.short	(.L_3 - .L_2)
	.align		4
.L_2:
        /*0010*/ 	.word	index@(_Z8ArraySumPiS_)
        /*0014*/ 	.word	0x00000000


	//----- nvinfo : EIATTR_MIN_STACK_SIZE
	.align		4
.L_3:
        /*0018*/ 	.byte	0x04, 0x12
        /*001a*/ 	.short	(.L_5 - .L_4)
	.align		4
.L_4:
        /*001c*/ 	.word	index@(_Z8ArraySumPiS_)
        /*0020*/ 	.word	0x00000000
.L_5:


//--------------------- .nv.compat                --------------------------
	.section	.nv.compat,"",@"SHT_CUDA_COMPAT_INFO"
	.align	4
        /*0000*/ 	.byte	0x02, 0x09, 0x00, 0x00, 0x02, 0x02, 0x01, 0x00, 0x02, 0x05, 0x05, 0x00, 0x03, 0x07, 0x01, 0x01
        /*0010*/ 	.byte	0x02, 0x03, 0x00, 0x00, 0x02, 0x06, 0x01, 0x00, 0x04, 0x0b, 0x08, 0x00, 0x09, 0x00, 0x00, 0x00
        /*0020*/ 	.byte	0x00, 0x00, 0x00, 0x00


//--------------------- .nv.info._Z8ArraySumPiS_  --------------------------
	.section	.nv.info._Z8ArraySumPiS_,"",@"SHT_CUDA_INFO"
	.sectionflags	@""
	.align	4


	//----- nvinfo : EIATTR_CUDA_API_VERSION
	.align		4
        /*0000*/ 	.byte	0x04, 0x37
        /*0002*/ 	.short	(.L_7 - .L_6)
.L_6:
        /*0004*/ 	.word	0x00000082


	//----- nvinfo : EIATTR_KPARAM_INFO
	.align		4
.L_7:
        /*0008*/ 	.byte	0x04, 0x17
        /*000a*/ 	.short	(.L_9 - .L_8)
.L_8:
        /*000c*/ 	.word	0x00000000
        /*0010*/ 	.short	0x0001
        /*0012*/ 	.short	0x0008
        /*0014*/ 	.byte	0x00, 0xf5, 0x21, 0x00


	//----- nvinfo : EIATTR_KPARAM_INFO
	.align		4
.L_9:
        /*0018*/ 	.byte	0x04, 0x17
        /*001a*/ 	.short	(.L_11 - .L_10)
.L_10:
        /*001c*/ 	.word	0x00000000
        /*0020*/ 	.short	0x0000
        /*0022*/ 	.short	0x0000
        /*0024*/ 	.byte	0x00, 0xf5, 0x21, 0x00


	//----- nvinfo : EIATTR_SPARSE_MMA_MASK
	.align		4
.L_11:
        /*0028*/ 	.byte	0x03, 0x50
        /*002a*/ 	.short	0x0000


	//----- nvinfo : EIATTR_MAXREG_COUNT
	.align		4
        /*002c*/ 	.byte	0x03, 0x1b
        /*002e*/ 	.short	0x00ff


	//----- nvinfo : EIATTR_MERCURY_ISA_VERSION
	.align		4
        /*0030*/ 	.byte	0x03, 0x5f
        /*0032*/ 	.short	0x0101


	//----- nvinfo : EIATTR_INT_WARP_WIDE_INSTR_OFFSETS
	.align		4
        /*0034*/ 	.byte	0x04, 0x31
        /*0036*/ 	.short	(.L_13 - .L_12)


	//   ....[0]....
.L_12:
        /*0038*/ 	.word	0x00000070


	//   ....[1]....
        /*003c*/ 	.word	0x000000b0


	//----- nvinfo : EIATTR_VRC_CTA_INIT_COUNT
	.align		4
.L_13:
        /*0040*/ 	.byte	0x02, 0x4a
	.zero		1
	.zero		1


	//----- nvinfo : EIATTR_EXIT_INSTR_OFFSETS
	.align		4
        /*0044*/ 	.byte	0x04, 0x1c
        /*0046*/ 	.short	(.L_15 - .L_14)


	//   ....[0]....
.L_14:
        /*0048*/ 	.word	0x000000e0


	//----- nvinfo : EIATTR_CBANK_PARAM_SIZE
	.align		4
.L_15:
        /*004c*/ 	.byte	0x03, 0x19
        /*004e*/ 	.short	0x0010


	//----- nvinfo : EIATTR_PARAM_CBANK
	.align		4
        /*0050*/ 	.byte	0x04, 0x0a
        /*0052*/ 	.short	(.L_17 - .L_16)
	.align		4
.L_16:
        /*0054*/ 	.word	index@(.nv.constant0._Z8ArraySumPiS_)
        /*0058*/ 	.short	0x0380
        /*005a*/ 	.short	0x0010


	//----- nvinfo : EIATTR_SW_WAR
	.align		4
.L_17:
        /*005c*/ 	.byte	0x04, 0x36
        /*005e*/ 	.short	(.L_19 - .L_18)
.L_18:
        /*0060*/ 	.word	0x00000008
.L_19:


//--------------------- .nv.callgraph             --------------------------
	.section	.nv.callgraph,"",@"SHT_CUDA_CALLGRAPH"
	.align	4
	.sectionentsize	8
	.align		4
        /*0000*/ 	.word	0x00000000
	.align		4
        /*0004*/ 	.word	0xffffffff
	.align		4
        /*0008*/ 	.word	0x00000000
	.align		4
        /*000c*/ 	.word	0xfffffffe
	.align		4
        /*0010*/ 	.word	0x00000000
	.align		4
        /*0014*/ 	.word	0xfffffffd
	.align		4
        /*0018*/ 	.word	0x00000000
	.align		4
        /*001c*/ 	.word	0xfffffffc


//--------------------- .text._Z8ArraySumPiS_     --------------------------
	.section	.text._Z8ArraySumPiS_,"ax",@progbits
	.align	128
        .global         _Z8ArraySumPiS_
        .type           _Z8ArraySumPiS_,@function
        .size           _Z8ArraySumPiS_,(.L_x_1 - _Z8ArraySumPiS_)
        .other          _Z8ArraySumPiS_,@"STO_CUDA_ENTRY STV_DEFAULT"
_Z8ArraySumPiS_:
.text._Z8ArraySumPiS_:
[----:B------:R-:W-:Y:S01]  /*0000*/  LDC R1, c[0x0][0x37c] ;  /* 0x0000df00ff017b82 */ /* 0x000fe20000000800 */
[----:B------:R-:W0:Y:S07]  /*0010*/  S2R R5, SR_TID.X ;  /* 0x0000000000057919 */ /* 0x000e2e0000002100 */
[----:B------:R-:W0:Y:S01]  /*0020*/  LDC.64 R2, c[0x0][0x380] ;  /* 0x0000e000ff027b82 */ /* 0x000e220000000a00 */
[----:B------:R-:W1:Y:S01]  /*0030*/  LDCU.64 UR6, c[0x0][0x358] ;  /* 0x00006b00ff0677ac */ /* 0x000e620008000a00 */
[----:B0-----:R-:W-:-:S06]  /*0040*/  IMAD.WIDE.U32 R2, R5, 0x4, R2 ;  /* 0x0000000405027825 */ /* 0x001fcc00078e0002 */
[----:B-1----:R-:W2:Y:S01]  /*0050*/  LDG.E R2, desc[UR6][R2.64] ;  /* 0x0000000602027981 */ /* 0x002ea2000c1e1900 */
[----:B------:R-:W0:Y:S01]  /*0060*/  LDC.64 R4, c[0x0][0x388] ;  /* 0x0000e200ff047b82 */ /* 0x000e220000000a00 */
[----:B------:R-:W-:Y:S01]  /*0070*/  VOTEU.ANY UR4, UPT, PT ;  /* 0x0000000000047886 */ /* 0x000fe200038e0100 */
[----:B------:R-:W1:Y:S01]  /*0080*/  S2R R0, SR_LANEID ;  /* 0x0000000000007919 */ /* 0x000e620000000000 */
[----:B------:R-:W-:-:S06]  /*0090*/  UFLO.U32 UR4, UR4 ;  /* 0x00000004000472bd */ /* 0x000fcc00080e0000 */
[----:B-1----:R-:W-:Y:S01]  /*00a0*/  ISETP.EQ.U32.AND P0, PT, R0, UR4, PT ;  /* 0x0000000400007c0c */ /* 0x002fe2000bf02070 */
[----:B--2---:R-:W1:Y:S02]  /*00b0*/  REDUX.SUM UR5, R2 ;  /* 0x00000000020573c4 */ /* 0x004e64000000c000 */
[----:B-1----:R-:W-:-:S10]  /*00c0*/  MOV R7, UR5 ;  /* 0x0000000500077c02 */ /* 0x002fd40008000f00 */
[----:B0-----:R-:W-:Y:S01]  /*00d0*/  @P0 REDG.E.ADD.STRONG.GPU desc[UR6][R4.64], R7 ;  /* 0x000000070400098e */ /* 0x001fe2000c12e106 */
[----:B------:R-:W-:Y:S05]  /*00e0*/  EXIT ;  /* 0x000000000000794d */ /* 0x000fea0003800000 */
.L_x_0:
[----:B------:R-:W-:-:S00]  /*00f0*/  BRA `(.L_x_0) ;  /* 0xfffffffc00fc7947 */ /* 0x000fc0000383ffff */
[----:B------:R-:W-:-:S00]  /*0100*/  NOP ;  /* 0x0000000000007918 */ /* 0x000fc00000000000 */
[----:B------:R-:W-:-:S00]  /*0110*/  NOP ;  /* 0x0000000000007918 */ /* 0x000fc00000000000 */
[----:B------:R-:W-:-:S00]  /*0120*/  NOP ;  /* 0x0000000000007918 */ /* 0x000fc00000000000 */
[----:B------:R-:W-:-:S00]  /*0130*/  NOP ;  /* 0x0000000000007918 */ /* 0x000fc00000000000 */
[----:B------:R-:W-:-:S00]  /*0140*/  NOP ;  /* 0x0000000000007918 */ /* 0x000fc00000000000 */
[----:B------:R-:W-:-:S00]  /*0150*/  NOP ;  /* 0x0000000000007918 */ /* 0x000fc00000000000 */
[----:B------:R-:W-:-:S00]  /*0160*/  NOP ;  /* 0x0000000000007918 */ /* 0x000fc00000000000 */
[----:B------:R-:W-:-:S00]  /*0170*/  NOP ;  /* 0x0000000000007918 */ /* 0x000fc00000000000 */
.L_x_1:


//--------------------- .nv.shared.reserved.0     --------------------------
	.section	.nv.shared.reserved.0,"aw",@nobits
	.weak		__nv_reservedSMEM_offset_0_alias
	.size		__nv_reservedSMEM_offset_0_alias, 0, 64
	.other		__nv_reservedSMEM_offset_0_alias,@"STO_CUDA_RESERVED_SHARED STV_DEFAULT"
__nv_reservedSMEM_offset_0_alias:
	.zero		0
	.zero		64


//--------------------- .nv.constant0._Z8ArraySumPiS_ --------------------------
	.section	.nv.constant0._Z8ArraySumPiS_,"a",@progbits
	.sectionflags	@""
	.align	4
.nv.constant0._Z8ArraySumPiS_:
	.zero		912


//--------------------- SYMBOLS --------------------------

	.type		.nv.reservedSmem.offset0,@object
	.size		.nv.reservedSmem.offset0,0x4
